//
// Generated by NVIDIA NVVM Compiler
//
// Compiler Build ID: CL-36424714
// Cuda compilation tools, release 13.0, V13.0.88
// Based on NVVM 20.0.0
//

.version 9.0
.target sm_100
.address_size 64

	// .globl	_Z20memcpy_kernel_float411ncclDevCommP17ncclWindow_vidmemm

.visible .entry _Z20memcpy_kernel_float411ncclDevCommP17ncclWindow_vidmemm(
	.param .align 8 .b8 _Z20memcpy_kernel_float411ncclDevCommP17ncclWindow_vidmemm_param_0[200],
	.param .u64 .ptr .align 1 _Z20memcpy_kernel_float411ncclDevCommP17ncclWindow_vidmemm_param_1,
	.param .u64 _Z20memcpy_kernel_float411ncclDevCommP17ncclWindow_vidmemm_param_2
)
{
	.reg .pred 	%p<10>;
	.reg .b32 	%r<19>;
	.reg .b32 	%f<22>;
	.reg .b64 	%rd<66>;

	ld.param.u64 	%rd35, [_Z20memcpy_kernel_float411ncclDevCommP17ncclWindow_vidmemm_param_1];
	ld.param.u64 	%rd27, [_Z20memcpy_kernel_float411ncclDevCommP17ncclWindow_vidmemm_param_2];
	mov.u32 	%r4, %ctaid.x;
	mov.u32 	%r5, %ntid.x;
	mov.u32 	%r6, %tid.x;
	mad.lo.s32 	%r7, %r4, %r5, %r6;
	cvt.u64.u32 	%rd1, %r7;
	mov.u32 	%r8, %nctaid.x;
	mul.lo.s32 	%r9, %r5, %r8;
	cvt.u64.u32 	%rd2, %r9;
	shr.u64 	%rd3, %rd27, 2;
	add.s64 	%rd33, %rd35, 8;
	// begin inline asm
	ld.global.nc.u64 %rd28, [%rd33];
	// end inline asm
	mov.b64 	{%r10, %r11}, %rd28;
	add.s64 	%rd34, %rd35, 24;
	// begin inline asm
	ld.global.nc.u32 %r1, [%rd34];
	// end inline asm
	add.s64 	%rd31, %rd35, 16;
	// begin inline asm
	ld.global.nc.u32 %r2, [%rd31];
	// end inline asm
	mad.lo.s32 	%r12, %r2, %r1, %r11;
	mov.b64 	%rd4, {%r10, %r12};
	// begin inline asm
	ld.global.nc.u64 %rd32, [%rd33];
	// end inline asm
	mov.b64 	{%r13, %r14}, %rd32;
	// begin inline asm
	ld.global.nc.u32 %r3, [%rd34];
	// end inline asm
	add.s32 	%r15, %r3, %r14;
	mov.b64 	%rd5, {%r13, %r15};
	setp.le.u64 	%p1, %rd3, %rd1;
	@%p1 bra 	$L__BB0_10;
	add.s64 	%rd36, %rd2, %rd1;
	max.u64 	%rd37, %rd3, %rd36;
	setp.lt.u64 	%p2, %rd36, %rd3;
	selp.u64 	%rd6, 1, 0, %p2;
	add.s64 	%rd38, %rd36, %rd6;
	sub.s64 	%rd7, %rd37, %rd38;
	and.b64  	%rd39, %rd7, -4294967296;
	setp.ne.s64 	%p3, %rd39, 0;
	@%p3 bra 	$L__BB0_3;
	cvt.u32.u64 	%r16, %rd2;
	cvt.u32.u64 	%r17, %rd7;
	div.u32 	%r18, %r17, %r16;
	cvt.u64.u32 	%rd59, %r18;
	bra.uni 	$L__BB0_4;
$L__BB0_3:
	div.u64 	%rd59, %rd7, %rd2;
$L__BB0_4:
	add.s64 	%rd11, %rd59, %rd6;
	and.b64  	%rd40, %rd11, 3;
	setp.eq.s64 	%p4, %rd40, 3;
	mov.u64 	%rd63, %rd1;
	@%p4 bra 	$L__BB0_7;
	shl.b64 	%rd61, %rd1, 4;
	shl.b64 	%rd13, %rd2, 4;
	add.s64 	%rd41, %rd11, 1;
	and.b64  	%rd60, %rd41, 3;
	mov.u64 	%rd63, %rd1;
$L__BB0_6:
	.pragma "nounroll";
	add.s64 	%rd42, %rd5, %rd61;
	add.s64 	%rd43, %rd4, %rd61;
	ld.v4.f32 	{%f1, %f2, %f3, %f4}, [%rd43];
	st.v4.f32 	[%rd42], {%f1, %f2, %f3, %f4};
	add.s64 	%rd63, %rd63, %rd2;
	add.s64 	%rd61, %rd61, %rd13;
	add.s64 	%rd60, %rd60, -1;
	setp.ne.s64 	%p5, %rd60, 0;
	@%p5 bra 	$L__BB0_6;
$L__BB0_7:
	setp.lt.u64 	%p6, %rd11, 3;
	@%p6 bra 	$L__BB0_10;
	shl.b64 	%rd47, %rd2, 4;
	shl.b64 	%rd54, %rd2, 2;
$L__BB0_9:
	shl.b64 	%rd44, %rd63, 4;
	add.s64 	%rd45, %rd5, %rd44;
	add.s64 	%rd46, %rd4, %rd44;
	ld.v4.f32 	{%f5, %f6, %f7, %f8}, [%rd46];
	st.v4.f32 	[%rd45], {%f5, %f6, %f7, %f8};
	add.s64 	%rd48, %rd45, %rd47;
	add.s64 	%rd49, %rd46, %rd47;
	ld.v4.f32 	{%f9, %f10, %f11, %f12}, [%rd49];
	st.v4.f32 	[%rd48], {%f9, %f10, %f11, %f12};
	add.s64 	%rd50, %rd48, %rd47;
	add.s64 	%rd51, %rd49, %rd47;
	ld.v4.f32 	{%f13, %f14, %f15, %f16}, [%rd51];
	st.v4.f32 	[%rd50], {%f13, %f14, %f15, %f16};
	add.s64 	%rd52, %rd50, %rd47;
	add.s64 	%rd53, %rd51, %rd47;
	ld.v4.f32 	{%f17, %f18, %f19, %f20}, [%rd53];
	st.v4.f32 	[%rd52], {%f17, %f18, %f19, %f20};
	add.s64 	%rd63, %rd54, %rd63;
	setp.lt.u64 	%p7, %rd63, %rd3;
	@%p7 bra 	$L__BB0_9;
$L__BB0_10:
	and.b64  	%rd55, %rd27, -4;
	add.s64 	%rd65, %rd55, %rd1;
	setp.ge.u64 	%p8, %rd65, %rd27;
	@%p8 bra 	$L__BB0_12;
$L__BB0_11:
	shl.b64 	%rd56, %rd65, 2;
	add.s64 	%rd57, %rd4, %rd56;
	ld.f32 	%f21, [%rd57];
	add.s64 	%rd58, %rd5, %rd56;
	st.f32 	[%rd58], %f21;
	add.s64 	%rd65, %rd65, %rd2;
	setp.lt.u64 	%p9, %rd65, %rd27;
	@%p9 bra 	$L__BB0_11;
$L__BB0_12:
	ret;

}
	// .globl	_Z20memcpy_kernel_simple11ncclDevCommP17ncclWindow_vidmemm
.visible .entry _Z20memcpy_kernel_simple11ncclDevCommP17ncclWindow_vidmemm(
	.param .align 8 .b8 _Z20memcpy_kernel_simple11ncclDevCommP17ncclWindow_vidmemm_param_0[200],
	.param .u64 .ptr .align 1 _Z20memcpy_kernel_simple11ncclDevCommP17ncclWindow_vidmemm_param_1,
	.param .u64 _Z20memcpy_kernel_simple11ncclDevCommP17ncclWindow_vidmemm_param_2
)
{
	.reg .pred 	%p<3>;
	.reg .b32 	%r<16>;
	.reg .b32 	%f<2>;
	.reg .b64 	%rd<20>;

	ld.param.u64 	%rd15, [_Z20memcpy_kernel_simple11ncclDevCommP17ncclWindow_vidmemm_param_1];
	ld.param.u64 	%rd7, [_Z20memcpy_kernel_simple11ncclDevCommP17ncclWindow_vidmemm_param_2];
	mov.u32 	%r11, %ctaid.x;
	mov.u32 	%r12, %ntid.x;
	mov.u32 	%r13, %tid.x;
	mad.lo.s32 	%r14, %r11, %r12, %r13;
	cvt.u64.u32 	%rd19, %r14;
	mov.u32 	%r15, %nctaid.x;
	mul.lo.s32 	%r1, %r12, %r15;
	add.s64 	%rd13, %rd15, 8;
	// begin inline asm
	ld.global.nc.u64 %rd8, [%rd13];
	// end inline asm
	mov.b64 	{%r2, %r3}, %rd8;
	add.s64 	%rd14, %rd15, 24;
	// begin inline asm
	ld.global.nc.u32 %r8, [%rd14];
	// end inline asm
	add.s64 	%rd11, %rd15, 16;
	// begin inline asm
	ld.global.nc.u32 %r9, [%rd11];
	// end inline asm
	mad.lo.s32 	%r4, %r9, %r8, %r3;
	// begin inline asm
	ld.global.nc.u64 %rd12, [%rd13];
	// end inline asm
	mov.b64 	{%r5, %r6}, %rd12;
	// begin inline asm
	ld.global.nc.u32 %r10, [%rd14];
	// end inline asm
	add.s32 	%r7, %r10, %r6;
	setp.le.u64 	%p1, %rd7, %rd19;
	@%p1 bra 	$L__BB1_3;
	mov.b64 	%rd2, {%r5, %r7};
	mov.b64 	%rd3, {%r2, %r4};
	cvt.u64.u32 	%rd4, %r1;
$L__BB1_2:
	shl.b64 	%rd16, %rd19, 2;
	add.s64 	%rd17, %rd3, %rd16;
	ld.f32 	%f1, [%rd17];
	add.s64 	%rd18, %rd2, %rd16;
	st.f32 	[%rd18], %f1;
	add.s64 	%rd19, %rd19, %rd4;
	setp.lt.u64 	%p2, %rd19, %rd7;
	@%p2 bra 	$L__BB1_2;
$L__BB1_3:
	ret;

}


// ===== COMPILED SASS (sm_100) =====

	.target	sm_100

	.elftype	@"ET_EXEC"


//--------------------- .note.nv.tkinfo           --------------------------
	.section	.note.nv.tkinfo,"",@"SHT_NOTE"
	.sectionflags	@"SHF_NOTE_NV_TKINFO"
	.tkinfo
        /*0018*/ 	.word	0x00000002
        /*0030*/ 	.string	""
        /*0030*/ 	.string	"ptxas"
        /*0030*/ 	.string	"Cuda compilation tools, release 13.0, V13.0.88"
        /*0030*/ 	.string	"Build cuda_13.0.r13.0/compiler.36424714_0"
        /*0030*/ 	.string	"-arch sm_100 -m 64 "



//--------------------- .note.nv.cuinfo           --------------------------
	.section	.note.nv.cuinfo,"",@"SHT_NOTE"
	.sectionflags	@"SHF_NOTE_NV_CUINFO"
        /*0018*/ 	.short	0x0002
        /*001a*/ 	.short	0x0064
        /*001c*/ 	.short	0x0082
	.zero		2


//--------------------- .nv.info                  --------------------------
	.section	.nv.info,"",@"SHT_CUDA_INFO"
	.align	4


	//----- nvinfo : EIATTR_REGCOUNT
	.align		4
        /*0000*/ 	.byte	0x04, 0x2f
        /*0002*/ 	.short	(.L_1 - .L_0)
	.align		4
.L_0:
        /*0004*/ 	.word	index@(_Z20memcpy_kernel_float411ncclDevCommP17ncclWindow_vidmemm)
        /*0008*/ 	.word	0x00000020


	//----- nvinfo : EIATTR_FRAME_SIZE
	.align		4
.L_1:
        /*000c*/ 	.byte	0x04, 0x11
        /*000e*/ 	.short	(.L_3 - .L_2)
	.align		4
.L_2:
        /*0010*/ 	.word	index@($__internal_0_$__cuda_sm20_div_u64)
        /*0014*/ 	.word	0x00000000


	//----- nvinfo : EIATTR_FRAME_SIZE
	.align		4
.L_3:
        /*0018*/ 	.byte	0x04, 0x11
        /*001a*/ 	.short	(.L_5 - .L_4)
	.align		4
.L_4:
        /*001c*/ 	.word	index@(_Z20memcpy_kernel_float411ncclDevCommP17ncclWindow_vidmemm)
        /*0020*/ 	.word	0x00000000


	//----- nvinfo : EIATTR_REGCOUNT
	.align		4
.L_5:
        /*0024*/ 	.byte	0x04, 0x2f
        /*0026*/ 	.short	(.L_7 - .L_6)
	.align		4
.L_6:
        /*0028*/ 	.word	index@(_Z20memcpy_kernel_simple11ncclDevCommP17ncclWindow_vidmemm)
        /*002c*/ 	.word	0x00000010


	//----- nvinfo : EIATTR_FRAME_SIZE
	.align		4
.L_7:
        /*0030*/ 	.byte	0x04, 0x11
        /*0032*/ 	.short	(.L_9 - .L_8)
	.align		4
.L_8:
        /*0034*/ 	.word	index@(_Z20memcpy_kernel_simple11ncclDevCommP17ncclWindow_vidmemm)
        /*0038*/ 	.word	0x00000000


	//----- nvinfo : EIATTR_MIN_STACK_SIZE
	.align		4
.L_9:
        /*003c*/ 	.byte	0x04, 0x12
        /*003e*/ 	.short	(.L_11 - .L_10)
	.align		4
.L_10:
        /*0040*/ 	.word	index@(_Z20memcpy_kernel_simple11ncclDevCommP17ncclWindow_vidmemm)
        /*0044*/ 	.word	0x00000000


	//----- nvinfo : EIATTR_MIN_STACK_SIZE
	.align		4
.L_11:
        /*0048*/ 	.byte	0x04, 0x12
        /*004a*/ 	.short	(.L_13 - .L_12)
	.align		4
.L_12:
        /*004c*/ 	.word	index@(_Z20memcpy_kernel_float411ncclDevCommP17ncclWindow_vidmemm)
        /*0050*/ 	.word	0x00000000
.L_13:


//--------------------- .nv.compat                --------------------------
	.section	.nv.compat,"",@"SHT_CUDA_COMPAT_INFO"
	.align	4
        /*0000*/ 	.byte	0x02, 0x09, 0x00, 0x00, 0x02, 0x02, 0x01, 0x00, 0x02, 0x05, 0x05, 0x00, 0x03, 0x07, 0x01, 0x01
        /*0010*/ 	.byte	0x02, 0x03, 0x00, 0x00, 0x02, 0x06, 0x01, 0x00, 0x04, 0x0b, 0x08, 0x00, 0x09, 0x00, 0x00, 0x00
        /*0020*/ 	.byte	0x00, 0x00, 0x00, 0x00


//--------------------- .nv.info._Z20memcpy_kernel_simple11ncclDevCommP17ncclWindow_vidmemm --------------------------
	.section	.nv.info._Z20memcpy_kernel_simple11ncclDevCommP17ncclWindow_vidmemm,"",@"SHT_CUDA_INFO"
	.sectionflags	@""
	.align	4


	//----- nvinfo : EIATTR_CUDA_API_VERSION
	.align		4
        /*0000*/ 	.byte	0x04, 0x37
        /*0002*/ 	.short	(.L_15 - .L_14)
.L_14:
        /*0004*/ 	.word	0x00000082


	//----- nvinfo : EIATTR_KPARAM_INFO
	.align		4
.L_15:
        /*0008*/ 	.byte	0x04, 0x17
        /*000a*/ 	.short	(.L_17 - .L_16)
.L_16:
        /*000c*/ 	.word	0x00000000
        /*0010*/ 	.short	0x0002
        /*0012*/ 	.short	0x00d0
        /*0014*/ 	.byte	0x00, 0xf0, 0x21, 0x00


	//----- nvinfo : EIATTR_KPARAM_INFO
	.align		4
.L_17:
        /*0018*/ 	.byte	0x04, 0x17
        /*001a*/ 	.short	(.L_19 - .L_18)
.L_18:
        /*001c*/ 	.word	0x00000000
        /*0020*/ 	.short	0x0001
        /*0022*/ 	.short	0x00c8
        /*0024*/ 	.byte	0x00, 0xf5, 0x21, 0x00


	//----- nvinfo : EIATTR_KPARAM_INFO
	.align		4
.L_19:
        /*0028*/ 	.byte	0x04, 0x17
        /*002a*/ 	.short	(.L_21 - .L_20)
.L_20:
        /*002c*/ 	.word	0x00000000
        /*0030*/ 	.short	0x0000
        /*0032*/ 	.short	0x0000
        /*0034*/ 	.byte	0x00, 0xf0, 0x21, 0x03


	//----- nvinfo : EIATTR_SPARSE_MMA_MASK
	.align		4
.L_21:
        /*0038*/ 	.byte	0x03, 0x50
        /*003a*/ 	.short	0x0000


	//----- nvinfo : EIATTR_MAXREG_COUNT
	.align		4
        /*003c*/ 	.byte	0x03, 0x1b
        /*003e*/ 	.short	0x00ff


	//----- nvinfo : EIATTR_MERCURY_ISA_VERSION
	.align		4
        /*0040*/ 	.byte	0x03, 0x5f
        /*0042*/ 	.short	0x0101


	//----- nvinfo : EIATTR_VRC_CTA_INIT_COUNT
	.align		4
        /*0044*/ 	.byte	0x02, 0x4a
	.zero		1
	.zero		1


	//----- nvinfo : EIATTR_EXIT_INSTR_OFFSETS
	.align		4
        /*0048*/ 	.byte	0x04, 0x1c
        /*004a*/ 	.short	(.L_23 - .L_22)


	//   ....[0]....
.L_22:
        /*004c*/ 	.word	0x000000a0


	//   ....[1]....
        /*0050*/ 	.word	0x00000280


	//----- nvinfo : EIATTR_CRS_STACK_SIZE
	.align		4
.L_23:
        /*0054*/ 	.byte	0x04, 0x1e
        /*0056*/ 	.short	(.L_25 - .L_24)
.L_24:
        /*0058*/ 	.word	0x00000000


	//----- nvinfo : EIATTR_CBANK_PARAM_SIZE
	.align		4
.L_25:
        /*005c*/ 	.byte	0x03, 0x19
        /*005e*/ 	.short	0x00d8


	//----- nvinfo : EIATTR_PARAM_CBANK
	.align		4
        /*0060*/ 	.byte	0x04, 0x0a
        /*0062*/ 	.short	(.L_27 - .L_26)
	.align		4
.L_26:
        /*0064*/ 	.word	index@(.nv.constant0._Z20memcpy_kernel_simple11ncclDevCommP17ncclWindow_vidmemm)
        /*0068*/ 	.short	0x0380
        /*006a*/ 	.short	0x00d8


	//----- nvinfo : EIATTR_SW_WAR
	.align		4
.L_27:
        /*006c*/ 	.byte	0x04, 0x36
        /*006e*/ 	.short	(.L_29 - .L_28)
.L_28:
        /*0070*/ 	.word	0x00000008
.L_29:


//--------------------- .nv.info._Z20memcpy_kernel_float411ncclDevCommP17ncclWindow_vidmemm --------------------------
	.section	.nv.info._Z20memcpy_kernel_float411ncclDevCommP17ncclWindow_vidmemm,"",@"SHT_CUDA_INFO"
	.sectionflags	@""
	.align	4


	//----- nvinfo : EIATTR_CUDA_API_VERSION
	.align		4
        /*0000*/ 	.byte	0x04, 0x37
        /*0002*/ 	.short	(.L_31 - .L_30)
.L_30:
        /*0004*/ 	.word	0x00000082


	//----- nvinfo : EIATTR_KPARAM_INFO
	.align		4
.L_31:
        /*0008*/ 	.byte	0x04, 0x17
        /*000a*/ 	.short	(.L_33 - .L_32)
.L_32:
        /*000c*/ 	.word	0x00000000
        /*0010*/ 	.short	0x0002
        /*0012*/ 	.short	0x00d0
        /*0014*/ 	.byte	0x00, 0xf0, 0x21, 0x00


	//----- nvinfo : EIATTR_KPARAM_INFO
	.align		4
.L_33:
        /*0018*/ 	.byte	0x04, 0x17
        /*001a*/ 	.short	(.L_35 - .L_34)
.L_34:
        /*001c*/ 	.word	0x00000000
        /*0020*/ 	.short	0x0001
        /*0022*/ 	.short	0x00c8
        /*0024*/ 	.byte	0x00, 0xf5, 0x21, 0x00


	//----- nvinfo : EIATTR_KPARAM_INFO
	.align		4
.L_35:
        /*0028*/ 	.byte	0x04, 0x17
        /*002a*/ 	.short	(.L_37 - .L_36)
.L_36:
        /*002c*/ 	.word	0x00000000
        /*0030*/ 	.short	0x0000
        /*0032*/ 	.short	0x0000
        /*0034*/ 	.byte	0x00, 0xf0, 0x21, 0x03


	//----- nvinfo : EIATTR_SPARSE_MMA_MASK
	.align		4
.L_37:
        /*0038*/ 	.byte	0x03, 0x50
        /*003a*/ 	.short	0x0000


	//----- nvinfo : EIATTR_MAXREG_COUNT
	.align		4
        /*003c*/ 	.byte	0x03, 0x1b
        /*003e*/ 	.short	0x00ff


	//----- nvinfo : EIATTR_MERCURY_ISA_VERSION
	.align		4
        /*0040*/ 	.byte	0x03, 0x5f
        /*0042*/ 	.short	0x0101


	//----- nvinfo : EIATTR_VRC_CTA_INIT_COUNT
	.align		4
        /*0044*/ 	.byte	0x02, 0x4a
	.zero		1
	.zero		1


	//----- nvinfo : EIATTR_EXIT_INSTR_OFFSETS
	.align		4
        /*0048*/ 	.byte	0x04, 0x1c
        /*004a*/ 	.short	(.L_39 - .L_38)


	//   ....[0]....
.L_38:
        /*004c*/ 	.word	0x00000830


	//   ....[1]....
        /*0050*/ 	.word	0x00000900


	//----- nvinfo : EIATTR_CRS_STACK_SIZE
	.align		4
.L_39:
        /*0054*/ 	.byte	0x04, 0x1e
        /*0056*/ 	.short	(.L_41 - .L_40)
.L_40:
        /*0058*/ 	.word	0x00000000


	//----- nvinfo : EIATTR_CBANK_PARAM_SIZE
	.align		4
.L_41:
        /*005c*/ 	.byte	0x03, 0x19
        /*005e*/ 	.short	0x00d8


	//----- nvinfo : EIATTR_PARAM_CBANK
	.align		4
        /*0060*/ 	.byte	0x04, 0x0a
        /*0062*/ 	.short	(.L_43 - .L_42)
	.align		4
.L_42:
        /*0064*/ 	.word	index@(.nv.constant0._Z20memcpy_kernel_float411ncclDevCommP17ncclWindow_vidmemm)
        /*0068*/ 	.short	0x0380
        /*006a*/ 	.short	0x00d8


	//----- nvinfo : EIATTR_SW_WAR
	.align		4
.L_43:
        /*006c*/ 	.byte	0x04, 0x36
        /*006e*/ 	.short	(.L_45 - .L_44)
.L_44:
        /*0070*/ 	.word	0x00000008
.L_45:


//--------------------- .nv.callgraph             --------------------------
	.section	.nv.callgraph,"",@"SHT_CUDA_CALLGRAPH"
	.align	4
	.sectionentsize	8
	.align		4
        /*0000*/ 	.word	0x00000000
	.align		4
        /*0004*/ 	.word	0xffffffff
	.align		4
        /*0008*/ 	.word	0x00000000
	.align		4
        /*000c*/ 	.word	0xfffffffe
	.align		4
        /*0010*/ 	.word	0x00000000
	.align		4
        /*0014*/ 	.word	0xfffffffd
	.align		4
        /*0018*/ 	.word	0x00000000
	.align		4
        /*001c*/ 	.word	0xfffffffc


//--------------------- .text._Z20memcpy_kernel_simple11ncclDevCommP17ncclWindow_vidmemm --------------------------
	.section	.text._Z20memcpy_kernel_simple11ncclDevCommP17ncclWindow_vidmemm,"ax",@progbits
	.align	128
        .global         _Z20memcpy_kernel_simple11ncclDevCommP17ncclWindow_vidmemm
        .type           _Z20memcpy_kernel_simple11ncclDevCommP17ncclWindow_vidmemm,@function
        .size           _Z20memcpy_kernel_simple11ncclDevCommP17ncclWindow_vidmemm,(.L_x_14 - _Z20memcpy_kernel_simple11ncclDevCommP17ncclWindow_vidmemm)
        .other          _Z20memcpy_kernel_simple11ncclDevCommP17ncclWindow_vidmemm,@"STO_CUDA_ENTRY STV_DEFAULT"
_Z20memcpy_kernel_simple11ncclDevCommP17ncclWindow_vidmemm:
.text._Z20memcpy_kernel_simple11ncclDevCommP17ncclWindow_vidmemm:
[----:B------:R-:W-:Y:S01]  /*0000*/  LDC R1, c[0x0][0x37c] ;  /* 0x0000df00ff017b82 */ /* 0x000fe20000000800 */
[----:B------:R-:W0:Y:S07]  /*0010*/  S2R R3, SR_TID.X ;  /* 0x0000000000037919 */ /* 0x000e2e0000002100 */
[----:B------:R-:W0:Y:S01]  /*0020*/  S2UR UR4, SR_CTAID.X ;  /* 0x00000000000479c3 */ /* 0x000e220000002500 */
[----:B------:R-:W1:Y:S07]  /*0030*/  LDCU.64 UR6, c[0x0][0x450] ;  /* 0x00008a00ff0677ac */ /* 0x000e6e0008000a00 */
[----:B------:R-:W0:Y:S01]  /*0040*/  LDC R8, c[0x0][0x360] ;  /* 0x0000d800ff087b82 */ /* 0x000e220000000800 */
[----:B------:R-:W2:Y:S01]  /*0050*/  LDCU UR5, c[0x0][0x370] ;  /* 0x00006e00ff0577ac */ /* 0x000ea20008000800 */
[----:B0-----:R-:W-:-:S02]  /*0060*/  IMAD R0, R8, UR4, R3 ;  /* 0x0000000408007c24 */ /* 0x001fc4000f8e0203 */
[----:B--2---:R-:W-:-:S03]  /*0070*/  IMAD R8, R8, UR5, RZ ;  /* 0x0000000508087c24 */ /* 0x004fc6000f8e02ff */
[----:B-1----:R-:W-:-:S04]  /*0080*/  ISETP.GE.U32.AND P0, PT, R0, UR6, PT ;  /* 0x0000000600007c0c */ /* 0x002fc8000bf06070 */
[----:B------:R-:W-:-:S13]  /*0090*/  ISETP.GE.U32.AND.EX P0, PT, RZ, UR7, PT, P0 ;  /* 0x00000007ff007c0c */ /* 0x000fda000bf06100 */
[----:B------:R-:W-:Y:S05]  /*00a0*/  @P0 EXIT ;  /* 0x000000000000094d */ /* 0x000fea0003800000 */
[----:B------:R-:W0:Y:S08]  /*00b0*/  LDC.64 R12, c[0x0][0x358] ;  /* 0x0000d600ff0c7b82 */ /* 0x000e300000000a00 */
[----:B------:R-:W1:Y:S01]  /*00c0*/  LDC.64 R4, c[0x0][0x448] ;  /* 0x00011200ff047b82 */ /* 0x000e620000000a00 */
[----:B0-----:R-:W-:Y:S02]  /*00d0*/  R2UR UR8, R12 ;  /* 0x000000000c0872ca */ /* 0x001fe400000e0000 */
[----:B------:R-:W-:-:S02]  /*00e0*/  R2UR UR9, R13 ;  /* 0x000000000d0972ca */ /* 0x000fc400000e0000 */
[C---:B------:R-:W-:Y:S02]  /*00f0*/  R2UR UR10, R12.reuse ;  /* 0x000000000c0a72ca */ /* 0x040fe400000e0000 */
[C---:B------:R-:W-:Y:S02]  /*0100*/  R2UR UR11, R13.reuse ;  /* 0x000000000d0b72ca */ /* 0x040fe400000e0000 */
[----:B------:R-:W-:Y:S02]  /*0110*/  R2UR UR4, R12 ;  /* 0x000000000c0472ca */ /* 0x000fe400000e0000 */
[----:B------:R-:W-:-:S05]  /*0120*/  R2UR UR5, R13 ;  /* 0x000000000d0572ca */ /* 0x000fca00000e0000 */
[----:B-1----:R-:W2:Y:S04]  /*0130*/  LDG.E.CONSTANT R7, desc[UR8][R4.64+0x18] ;  /* 0x0000180804077981 */ /* 0x002ea8000c1e9900 */
[----:B------:R-:W2:Y:S04]  /*0140*/  LDG.E.CONSTANT R6, desc[UR10][R4.64+0x10] ;  /* 0x0000100a04067981 */ /* 0x000ea8000c1e9900 */
[----:B------:R-:W2:Y:S01]  /*0150*/  LDG.E.64.CONSTANT R2, desc[UR4][R4.64+0x8] ;  /* 0x0000080404027981 */ /* 0x000ea2000c1e9b00 */
[----:B------:R-:W-:Y:S02]  /*0160*/  IMAD.MOV.U32 R11, RZ, RZ, R0 ;  /* 0x000000ffff0b7224 */ /* 0x000fe400078e0000 */
[----:B------:R-:W-:-:S02]  /*0170*/  IMAD.MOV.U32 R10, RZ, RZ, RZ ;  /* 0x000000ffff0a7224 */ /* 0x000fc400078e00ff */
[----:B--2---:R-:W-:Y:S02]  /*0180*/  IMAD R0, R7, R6, R3 ;  /* 0x0000000607007224 */ /* 0x004fe400078e0203 */
[----:B------:R-:W-:-:S07]  /*0190*/  IMAD.IADD R9, R3, 0x1, R7 ;  /* 0x0000000103097824 */ /* 0x000fce00078e0207 */
.L_x_0:
[----:B------:R-:W-:Y:S02]  /*01a0*/  R2UR UR4, R12 ;  /* 0x000000000c0472ca */ /* 0x000fe400000e0000 */
[----:B------:R-:W-:Y:S02]  /*01b0*/  R2UR UR5, R13 ;  /* 0x000000000d0572ca */ /* 0x000fe400000e0000 */
[C---:B0-----:R-:W-:Y:S02]  /*01c0*/  SHF.L.U64.HI R6, R11.reuse, 0x2, R10 ;  /* 0x000000020b067819 */ /* 0x041fe4000001020a */
[----:B------:R-:W-:-:S05]  /*01d0*/  LEA R4, P0, R11, R2, 0x2 ;  /* 0x000000020b047211 */ /* 0x000fca00078010ff */
[----:B------:R-:W-:-:S06]  /*01e0*/  IMAD.X R5, R0, 0x1, R6, P0 ;  /* 0x0000000100057824 */ /* 0x000fcc00000e0606 */
[----:B------:R-:W2:Y:S01]  /*01f0*/  LD.E R5, desc[UR4][R4.64] ;  /* 0x0000000404057980 */ /* 0x000ea2000c101900 */
[----:B------:R-:W-:Y:S01]  /*0200*/  IMAD.X R7, R9, 0x1, R6, P0 ;  /* 0x0000000109077824 */ /* 0x000fe200000e0606 */
[----:B------:R-:W-:Y:S01]  /*0210*/  IADD3 R11, P0, PT, R8, R11, RZ ;  /* 0x0000000b080b7210 */ /* 0x000fe20007f1e0ff */
[----:B------:R-:W-:-:S04]  /*0220*/  IMAD.MOV.U32 R6, RZ, RZ, R4 ;  /* 0x000000ffff067224 */ /* 0x000fc800078e0004 */
[----:B------:R-:W-:Y:S01]  /*0230*/  IMAD.X R10, RZ, RZ, R10, P0 ;  /* 0x000000ffff0a7224 */ /* 0x000fe200000e060a */
[----:B------:R-:W-:-:S04]  /*0240*/  ISETP.GE.U32.AND P0, PT, R11, UR6, PT ;  /* 0x000000060b007c0c */ /* 0x000fc8000bf06070 */
[----:B------:R-:W-:Y:S01]  /*0250*/  ISETP.GE.U32.AND.EX P0, PT, R10, UR7, PT, P0 ;  /* 0x000000070a007c0c */ /* 0x000fe2000bf06100 */
[----:B--2---:R0:W-:-:S12]  /*0260*/  ST.E desc[UR4][R6.64], R5 ;  /* 0x0000000506007985 */ /* 0x0041d8000c101904 */
[----:B------:R-:W-:Y:S05]  /*0270*/  @!P0 BRA `(.L_x_0) ;  /* 0xfffffffc00c88947 */ /* 0x000fea000383ffff */
[----:B------:R-:W-:Y:S05]  /*0280*/  EXIT ;  /* 0x000000000000794d */ /* 0x000fea0003800000 */
.L_x_1:
[----:B------:R-:W-:-:S00]  /*0290*/  BRA `(.L_x_1) ;  /* 0xfffffffc00fc7947 */ /* 0x000fc0000383ffff */
[----:B------:R-:W-:-:S00]  /*02a0*/  NOP ;  /* 0x0000000000007918 */ /* 0x000fc00000000000 */
        /* <DEDUP_REMOVED lines=13> */
.L_x_14:


//--------------------- .text._Z20memcpy_kernel_float411ncclDevCommP17ncclWindow_vidmemm --------------------------
	.section	.text._Z20memcpy_kernel_float411ncclDevCommP17ncclWindow_vidmemm,"ax",@progbits
	.align	128
        .global         _Z20memcpy_kernel_float411ncclDevCommP17ncclWindow_vidmemm
        .type           _Z20memcpy_kernel_float411ncclDevCommP17ncclWindow_vidmemm,@function
        .size           _Z20memcpy_kernel_float411ncclDevCommP17ncclWindow_vidmemm,(.L_x_13 - _Z20memcpy_kernel_float411ncclDevCommP17ncclWindow_vidmemm)
        .other          _Z20memcpy_kernel_float411ncclDevCommP17ncclWindow_vidmemm,@"STO_CUDA_ENTRY STV_DEFAULT"
_Z20memcpy_kernel_float411ncclDevCommP17ncclWindow_vidmemm:
.text._Z20memcpy_kernel_float411ncclDevCommP17ncclWindow_vidmemm:
[----:B------:R-:W-:Y:S08]  /*0000*/  LDC R1, c[0x0][0x37c] ;  /* 0x0000df00ff017b82 */ /* 0x000ff00000000800 */
[----:B------:R-:W0:Y:S01]  /*0010*/  LDC.64 R4, c[0x0][0x448] ;  /* 0x00011200ff047b82 */ /* 0x000e220000000a00 */
[----:B------:R-:W0:Y:S01]  /*0020*/  LDCU.64 UR4, c[0x0][0x358] ;  /* 0x00006b00ff0477ac */ /* 0x000e220008000a00 */
[----:B------:R-:W1:Y:S06]  /*0030*/  S2R R3, SR_TID.X ;  /* 0x0000000000037919 */ /* 0x000e6c0000002100 */
[----:B------:R-:W1:Y:S08]  /*0040*/  S2UR UR6, SR_CTAID.X ;  /* 0x00000000000679c3 */ /* 0x000e700000002500 */
[----:B------:R-:W1:Y:S01]  /*0050*/  LDC R8, c[0x0][0x360] ;  /* 0x0000d800ff087b82 */ /* 0x000e620000000800 */
[----:B0-----:R-:W2:Y:S07]  /*0060*/  LDG.E.CONSTANT R7, desc[UR4][R4.64+0x18] ;  /* 0x0000180404077981 */ /* 0x001eae000c1e9900 */
[----:B------:R-:W0:Y:S01]  /*0070*/  LDC.64 R10, c[0x0][0x450] ;  /* 0x00011400ff0a7b82 */ /* 0x000e220000000a00 */
[----:B------:R-:W2:Y:S04]  /*0080*/  LDG.E.CONSTANT R6, desc[UR4][R4.64+0x10] ;  /* 0x0000100404067981 */ /* 0x000ea8000c1e9900 */
[----:B------:R3:W2:Y:S01]  /*0090*/  LDG.E.64.CONSTANT R22, desc[UR4][R4.64+0x8] ;  /* 0x0000080404167981 */ /* 0x0006a2000c1e9b00 */
[----:B------:R-:W3:Y:S01]  /*00a0*/  LDCU UR7, c[0x0][0x370] ;  /* 0x00006e00ff0777ac */ /* 0x000ee20008000800 */
[----:B------:R-:W-:Y:S01]  /*00b0*/  BSSY.RECONVERGENT B0, `(.L_x_2) ;  /* 0x0000071000007945 */ /* 0x000fe20003800200 */
[----:B-1----:R-:W-:Y:S01]  /*00c0*/  IMAD R0, R8, UR6, R3 ;  /* 0x0000000608007c24 */ /* 0x002fe2000f8e0203 */
[----:B0-----:R-:W-:-:S02]  /*00d0*/  SHF.R.U64 R3, R10, 0x2, R11 ;  /* 0x000000020a037819 */ /* 0x001fc4000000120b */
[----:B------:R-:W-:Y:S01]  /*00e0*/  SHF.R.U32.HI R2, RZ, 0x2, R11 ;  /* 0x00000002ff027819 */ /* 0x000fe2000001160b */
[----:B---3--:R-:W-:Y:S01]  /*00f0*/  IMAD R4, R8, UR7, RZ ;  /* 0x0000000708047c24 */ /* 0x008fe2000f8e02ff */
[----:B------:R-:W-:-:S04]  /*0100*/  ISETP.GT.U32.AND P0, PT, R3, R0, PT ;  /* 0x000000000300720c */ /* 0x000fc80003f04070 */
[----:B------:R-:W-:Y:S01]  /*0110*/  ISETP.GT.U32.AND.EX P0, PT, R2, RZ, PT, P0 ;  /* 0x000000ff0200720c */ /* 0x000fe20003f04100 */
[----:B--2---:R-:W-:Y:S02]  /*0120*/  IMAD R5, R7, R6, R23 ;  /* 0x0000000607057224 */ /* 0x004fe400078e0217 */
[----:B------:R-:W-:-:S10]  /*0130*/  IMAD.IADD R6, R23, 0x1, R7 ;  /* 0x0000000117067824 */ /* 0x000fd400078e0207 */
[----:B------:R-:W-:Y:S05]  /*0140*/  @!P0 BRA `(.L_x_3) ;  /* 0x00000004009c8947 */ /* 0x000fea0003800000 */
[----:B------:R-:W-:Y:S01]  /*0150*/  IADD3 R10, P1, PT, R0, R4, RZ ;  /* 0x00000004000a7210 */ /* 0x000fe20007f3e0ff */
[----:B------:R-:W-:Y:S03]  /*0160*/  BSSY.RECONVERGENT B1, `(.L_x_4) ;  /* 0x0000023000017945 */ /* 0x000fe60003800200 */
[----:B------:R-:W-:Y:S01]  /*0170*/  ISETP.GE.U32.AND P0, PT, R10, R3, PT ;  /* 0x000000030a00720c */ /* 0x000fe20003f06070 */
[----:B------:R-:W-:Y:S01]  /*0180*/  IMAD.X R9, RZ, RZ, RZ, P1 ;  /* 0x000000ffff097224 */ /* 0x000fe200008e06ff */
[----:B------:R-:W-:-:S04]  /*0190*/  ISETP.GT.U32.AND P1, PT, R3, R10, PT ;  /* 0x0000000a0300720c */ /* 0x000fc80003f24070 */
[----:B------:R-:W-:Y:S02]  /*01a0*/  ISETP.GE.U32.AND.EX P0, PT, R9, R2, PT, P0 ;  /* 0x000000020900720c */ /* 0x000fe40003f06100 */
[CC--:B------:R-:W-:Y:S02]  /*01b0*/  ISETP.GT.U32.AND.EX P1, PT, R2.reuse, R9.reuse, PT, P1 ;  /* 0x000000090200720c */ /* 0x0c0fe40003f24110 */
[----:B------:R-:W-:Y:S02]  /*01c0*/  SEL R7, RZ, 0x1, P0 ;  /* 0x00000001ff077807 */ /* 0x000fe40000000000 */
[-C--:B------:R-:W-:Y:S02]  /*01d0*/  SEL R8, R3, R10.reuse, P1 ;  /* 0x0000000a03087207 */ /* 0x080fe40000800000 */
[----:B------:R-:W-:Y:S02]  /*01e0*/  SEL R11, R2, R9, P1 ;  /* 0x00000009020b7207 */ /* 0x000fe40000800000 */
[----:B------:R-:W-:-:S04]  /*01f0*/  IADD3 R13, P0, P1, R8, -R10, -R7 ;  /* 0x8000000a080d7210 */ /* 0x000fc8000791e807 */
[----:B------:R-:W-:-:S04]  /*0200*/  IADD3.X R11, PT, PT, R11, -0x1, ~R9, P0, P1 ;  /* 0xffffffff0b0b7810 */ /* 0x000fc800007e2c09 */
[----:B------:R-:W-:-:S13]  /*0210*/  ISETP.NE.U32.AND P0, PT, R11, RZ, PT ;  /* 0x000000ff0b00720c */ /* 0x000fda0003f05070 */
[----:B------:R-:W-:Y:S05]  /*0220*/  @P0 BRA `(.L_x_5) ;  /* 0x0000000000500947 */ /* 0x000fea0003800000 */
[----:B------:R-:W0:Y:S01]  /*0230*/  I2F.U32.RP R10, R4 ;  /* 0x00000004000a7306 */ /* 0x000e220000209000 */
[----:B------:R-:W-:Y:S01]  /*0240*/  IMAD.MOV R11, RZ, RZ, -R4 ;  /* 0x000000ffff0b7224 */ /* 0x000fe200078e0a04 */
[----:B------:R-:W-:-:S06]  /*0250*/  ISETP.NE.U32.AND P2, PT, R4, RZ, PT ;  /* 0x000000ff0400720c */ /* 0x000fcc0003f45070 */
[----:B0-----:R-:W0:Y:S02]  /*0260*/  MUFU.RCP R10, R10 ;  /* 0x0000000a000a7308 */ /* 0x001e240000001000 */
[----:B0-----:R-:W-:-:S06]  /*0270*/  VIADD R8, R10, 0xffffffe ;  /* 0x0ffffffe0a087836 */ /* 0x001fcc0000000000 */
[----:B------:R0:W1:Y:S02]  /*0280*/  F2I.FTZ.U32.TRUNC.NTZ R9, R8 ;  /* 0x0000000800097305 */ /* 0x000064000021f000 */
[----:B0-----:R-:W-:Y:S02]  /*0290*/  IMAD.MOV.U32 R8, RZ, RZ, RZ ;  /* 0x000000ffff087224 */ /* 0x001fe400078e00ff */
[----:B-1----:R-:W-:-:S04]  /*02a0*/  IMAD R11, R11, R9, RZ ;  /* 0x000000090b0b7224 */ /* 0x002fc800078e02ff */
[----:B------:R-:W-:-:S06]  /*02b0*/  IMAD.HI.U32 R12, R9, R11, R8 ;  /* 0x0000000b090c7227 */ /* 0x000fcc00078e0008 */
[----:B------:R-:W-:-:S04]  /*02c0*/  IMAD.HI.U32 R8, R12, R13, RZ ;  /* 0x0000000d0c087227 */ /* 0x000fc800078e00ff */
[----:B------:R-:W-:-:S04]  /*02d0*/  IMAD.MOV R9, RZ, RZ, -R8 ;  /* 0x000000ffff097224 */ /* 0x000fc800078e0a08 */
[----:B------:R-:W-:Y:S02]  /*02e0*/  IMAD R13, R4, R9, R13 ;  /* 0x00000009040d7224 */ /* 0x000fe400078e020d */
[----:B------:R-:W-:-:S03]  /*02f0*/  IMAD.MOV.U32 R9, RZ, RZ, RZ ;  /* 0x000000ffff097224 */ /* 0x000fc600078e00ff */
[----:B------:R-:W-:-:S13]  /*0300*/  ISETP.GE.U32.AND P0, PT, R13, R4, PT ;  /* 0x000000040d00720c */ /* 0x000fda0003f06070 */
[----:B------:R-:W-:Y:S02]  /*0310*/  @P0 IMAD.IADD R13, R13, 0x1, -R4 ;  /* 0x000000010d0d0824 */ /* 0x000fe400078e0a04 */
[----:B------:R-:W-:-:S03]  /*0320*/  @P0 VIADD R8, R8, 0x1 ;  /* 0x0000000108080836 */ /* 0x000fc60000000000 */
[----:B------:R-:W-:-:S13]  /*0330*/  ISETP.GE.U32.AND P1, PT, R13, R4, PT ;  /* 0x000000040d00720c */ /* 0x000fda0003f26070 */
[----:B------:R-:W-:Y:S01]  /*0340*/  @P1 VIADD R8, R8, 0x1 ;  /* 0x0000000108081836 */ /* 0x000fe20000000000 */
[----:B------:R-:W-:Y:S01]  /*0350*/  @!P2 LOP3.LUT R8, RZ, R4, RZ, 0x33, !PT ;  /* 0x00000004ff08a212 */ /* 0x000fe200078e33ff */
[----:B------:R-:W-:Y:S06]  /*0360*/  BRA `(.L_x_6) ;  /* 0x0000000000087947 */ /* 0x000fec0003800000 */
.L_x_5:
[----:B------:R-:W-:-:S07]  /*0370*/  MOV R10, 0x390 ;  /* 0x00000390000a7802 */ /* 0x000fce0000000f00 */
[----:B------:R-:W-:Y:S05]  /*0380*/  CALL.REL.NOINC `($__internal_0_$__cuda_sm20_div_u64) ;  /* 0x0000000400607944 */ /* 0x000fea0003c00000 */
.L_x_6:
[----:B------:R-:W-:Y:S05]  /*0390*/  BSYNC.RECONVERGENT B1 ;  /* 0x0000000000017941 */ /* 0x000fea0003800200 */
.L_x_4:
[----:B------:R-:W-:Y:S01]  /*03a0*/  IADD3 R16, P0, PT, R8, R7, RZ ;  /* 0x0000000708107210 */ /* 0x000fe20007f1e0ff */
[----:B------:R-:W-:Y:S01]  /*03b0*/  BSSY.RECONVERGENT B1, `(.L_x_7) ;  /* 0x0000020000017945 */ /* 0x000fe20003800200 */
[----:B------:R-:W-:Y:S02]  /*03c0*/  IMAD.MOV.U32 R21, RZ, RZ, RZ ;  /* 0x000000ffff157224 */ /* 0x000fe400078e00ff */
[C---:B------:R-:W-:Y:S01]  /*03d0*/  LOP3.LUT R7, R16.reuse, 0x3, RZ, 0xc0, !PT ;  /* 0x0000000310077812 */ /* 0x040fe200078ec0ff */
[----:B------:R-:W-:Y:S01]  /*03e0*/  IMAD.X R8, RZ, RZ, R9, P0 ;  /* 0x000000ffff087224 */ /* 0x000fe200000e0609 */
[----:B------:R-:W-:Y:S02]  /*03f0*/  ISETP.GE.U32.AND P0, PT, R16, 0x3, PT ;  /* 0x000000031000780c */ /* 0x000fe40003f06070 */
[----:B------:R-:W-:Y:S01]  /*0400*/  ISETP.NE.U32.AND P1, PT, R7, 0x3, PT ;  /* 0x000000030700780c */ /* 0x000fe20003f25070 */
[----:B------:R-:W-:Y:S01]  /*0410*/  IMAD.MOV.U32 R7, RZ, RZ, R0 ;  /* 0x000000ffff077224 */ /* 0x000fe200078e0000 */
[----:B------:R-:W-:-:S02]  /*0420*/  ISETP.GE.U32.AND.EX P0, PT, R8, RZ, PT, P0 ;  /* 0x000000ff0800720c */ /* 0x000fc40003f06100 */
[----:B------:R-:W-:-:S13]  /*0430*/  ISETP.NE.AND.EX P1, PT, RZ, RZ, PT, P1 ;  /* 0x000000ffff00720c */ /* 0x000fda0003f25310 */
[----:B------:R-:W-:Y:S05]  /*0440*/  @!P1 BRA `(.L_x_8) ;  /* 0x0000000000589947 */ /* 0x000fea0003800000 */
[----:B------:R-:W-:Y:S01]  /*0450*/  VIADD R16, R16, 0x1 ;  /* 0x0000000110107836 */ /* 0x000fe20000000000 */
[--C-:B------:R-:W-:Y:S01]  /*0460*/  SHF.R.U32.HI R25, RZ, 0x1c, R0.reuse ;  /* 0x0000001cff197819 */ /* 0x100fe20000011600 */
[----:B------:R-:W-:Y:S02]  /*0470*/  IMAD.SHL.U32 R19, R0, 0x10, RZ ;  /* 0x0000001000137824 */ /* 0x000fe400078e00ff */
[----:B------:R-:W-:Y:S01]  /*0480*/  IMAD.MOV.U32 R17, RZ, RZ, RZ ;  /* 0x000000ffff117224 */ /* 0x000fe200078e00ff */
[----:B------:R-:W-:Y:S01]  /*0490*/  LOP3.LUT R16, R16, 0x3, RZ, 0xc0, !PT ;  /* 0x0000000310107812 */ /* 0x000fe200078ec0ff */
[----:B------:R-:W-:Y:S02]  /*04a0*/  IMAD.MOV.U32 R7, RZ, RZ, R0 ;  /* 0x000000ffff077224 */ /* 0x000fe400078e0000 */
[----:B------:R-:W-:-:S07]  /*04b0*/  IMAD.MOV.U32 R21, RZ, RZ, RZ ;  /* 0x000000ffff157224 */ /* 0x000fce00078e00ff */
.L_x_9:
[----:B------:R-:W-:-:S05]  /*04c0*/  IADD3 R12, P1, PT, R22, R19, RZ ;  /* 0x00000013160c7210 */ /* 0x000fca0007f3e0ff */
[----:B------:R-:W-:-:S05]  /*04d0*/  IMAD.X R13, R5, 0x1, R25, P1 ;  /* 0x00000001050d7824 */ /* 0x000fca00008e0619 */
[----:B0-----:R-:W2:Y:S01]  /*04e0*/  LD.E.128 R8, desc[UR4][R12.64] ;  /* 0x000000040c087980 */ /* 0x001ea2000c101d00 */
[----:B------:R-:W-:Y:S01]  /*04f0*/  IMAD.X R15, R6, 0x1, R25, P1 ;  /* 0x00000001060f7824 */ /* 0x000fe200008e0619 */
[----:B------:R-:W-:Y:S01]  /*0500*/  IADD3 R16, P1, PT, R16, -0x1, RZ ;  /* 0xffffffff10107810 */ /* 0x000fe20007f3e0ff */
[----:B------:R-:W-:Y:S01]  /*0510*/  IMAD.MOV.U32 R14, RZ, RZ, R12 ;  /* 0x000000ffff0e7224 */ /* 0x000fe200078e000c */
[----:B------:R-:W-:Y:S02]  /*0520*/  IADD3 R7, P2, PT, R4, R7, RZ ;  /* 0x0000000704077210 */ /* 0x000fe40007f5e0ff */
[----:B------:R-:W-:Y:S02]  /*0530*/  IADD3.X R17, PT, PT, R17, -0x1, RZ, P1, !PT ;  /* 0xffffffff11117810 */ /* 0x000fe40000ffe4ff */
[----:B------:R-:W-:Y:S01]  /*0540*/  ISETP.NE.U32.AND P1, PT, R16, RZ, PT ;  /* 0x000000ff1000720c */ /* 0x000fe20003f25070 */
[----:B------:R-:W-:Y:S01]  /*0550*/  IMAD.X R21, RZ, RZ, R21, P2 ;  /* 0x000000ffff157224 */ /* 0x000fe200010e0615 */
[----:B------:R-:W-:-:S02]  /*0560*/  LEA R19, P3, R4, R19, 0x4 ;  /* 0x0000001304137211 */ /* 0x000fc400078620ff */
[----:B------:R-:W-:Y:S02]  /*0570*/  ISETP.NE.AND.EX P1, PT, R17, RZ, PT, P1 ;  /* 0x000000ff1100720c */ /* 0x000fe40003f25310 */
[----:B------:R-:W-:Y:S01]  /*0580*/  LEA.HI.X R25, R4, R25, RZ, 0x4, P3 ;  /* 0x0000001904197211 */ /* 0x000fe200018f24ff */
[----:B--2---:R0:W-:Y:S10]  /*0590*/  ST.E.128 desc[UR4][R14.64], R8 ;  /* 0x000000080e007985 */ /* 0x0041f4000c101d04 */
[----:B------:R-:W-:Y:S05]  /*05a0*/  @P1 BRA `(.L_x_9) ;  /* 0xfffffffc00c41947 */ /* 0x000fea000383ffff */
.L_x_8:
[----:B------:R-:W-:Y:S05]  /*05b0*/  BSYNC.RECONVERGENT B1 ;  /* 0x0000000000017941 */ /* 0x000fea0003800200 */
.L_x_7:
[----:B------:R-:W-:Y:S05]  /*05c0*/  @!P0 BRA `(.L_x_3) ;  /* 0x00000000007c8947 */ /* 0x000fea0003800000 */
[----:B------:R-:W-:Y:S01]  /*05d0*/  IMAD.SHL.U32 R24, R4, 0x10, RZ ;  /* 0x0000001004187824 */ /* 0x000fe200078e00ff */
[----:B------:R-:W-:-:S07]  /*05e0*/  SHF.R.U32.HI R20, RZ, 0x1c, R4 ;  /* 0x0000001cff147819 */ /* 0x000fce0000011604 */
.L_x_10:
[C---:B-1----:R-:W-:Y:S02]  /*05f0*/  SHF.L.U64.HI R28, R7.reuse, 0x4, R21 ;  /* 0x00000004071c7819 */ /* 0x042fe40000010215 */
[----:B------:R-:W-:-:S05]  /*0600*/  LEA R18, P0, R7, R22, 0x4 ;  /* 0x0000001607127211 */ /* 0x000fca00078020ff */
[----:B------:R-:W-:-:S05]  /*0610*/  IMAD.X R19, R5, 0x1, R28, P0 ;  /* 0x0000000105137824 */ /* 0x000fca00000e061c */
[----:B0-----:R-:W2:Y:S01]  /*0620*/  LD.E.128 R8, desc[UR4][R18.64] ;  /* 0x0000000412087980 */ /* 0x001ea2000c101d00 */
[----:B------:R-:W-:Y:S01]  /*0630*/  IADD3 R16, P1, PT, R24, R18, RZ ;  /* 0x0000001218107210 */ /* 0x000fe20007f3e0ff */
[----:B------:R-:W-:Y:S02]  /*0640*/  IMAD.X R29, R6, 0x1, R28, P0 ;  /* 0x00000001061d7824 */ /* 0x000fe400000e061c */
[----:B------:R-:W-:Y:S02]  /*0650*/  IMAD.MOV.U32 R28, RZ, RZ, R18 ;  /* 0x000000ffff1c7224 */ /* 0x000fe400078e0012 */
[----:B------:R-:W-:-:S03]  /*0660*/  IMAD.X R17, R20, 0x1, R19, P1 ;  /* 0x0000000114117824 */ /* 0x000fc600008e0613 */
[----:B--2---:R0:W-:Y:S04]  /*0670*/  ST.E.128 desc[UR4][R28.64], R8 ;  /* 0x000000081c007985 */ /* 0x0041e8000c101d04 */
[----:B------:R-:W2:Y:S01]  /*0680*/  LD.E.128 R12, desc[UR4][R16.64] ;  /* 0x00000004100c7980 */ /* 0x000ea2000c101d00 */
[----:B0-----:R-:W-:Y:S01]  /*0690*/  IADD3 R8, P0, PT, R24, R16, RZ ;  /* 0x0000001018087210 */ /* 0x001fe20007f1e0ff */
[----:B------:R-:W-:Y:S01]  /*06a0*/  IMAD.MOV.U32 R28, RZ, RZ, R16 ;  /* 0x000000ffff1c7224 */ /* 0x000fe200078e0010 */
[----:B------:R-:W-:-:S03]  /*06b0*/  IADD3.X R29, PT, PT, R20, R29, RZ, P1, !PT ;  /* 0x0000001d141d7210 */ /* 0x000fc60000ffe4ff */
[----:B------:R-:W-:Y:S02]  /*06c0*/  IMAD.X R9, R20, 0x1, R17, P0 ;  /* 0x0000000114097824 */ /* 0x000fe400000e0611 */
[----:B--2---:R0:W-:Y:S04]  /*06d0*/  ST.E.128 desc[UR4][R28.64], R12 ;  /* 0x0000000c1c007985 */ /* 0x0041e8000c101d04 */
[----:B------:R-:W2:Y:S01]  /*06e0*/  LD.E.128 R16, desc[UR4][R8.64] ;  /* 0x0000000408107980 */ /* 0x000ea2000c101d00 */
[----:B------:R-:W-:-:S05]  /*06f0*/  IADD3 R26, P1, PT, R24, R8, RZ ;  /* 0x00000008181a7210 */ /* 0x000fca0007f3e0ff */
[C---:B------:R-:W-:Y:S02]  /*0700*/  IMAD.X R27, R20.reuse, 0x1, R9, P1 ;  /* 0x00000001141b7824 */ /* 0x040fe400008e0609 */
[----:B0-----:R-:W-:Y:S02]  /*0710*/  IMAD.X R29, R20, 0x1, R29, P0 ;  /* 0x00000001141d7824 */ /* 0x001fe400000e061d */
[----:B------:R-:W-:-:S05]  /*0720*/  IMAD.MOV.U32 R28, RZ, RZ, R8 ;  /* 0x000000ffff1c7224 */ /* 0x000fca00078e0008 */
[----:B--2---:R1:W-:Y:S04]  /*0730*/  ST.E.128 desc[UR4][R28.64], R16 ;  /* 0x000000101c007985 */ /* 0x0043e8000c101d04 */
[----:B------:R0:W2:Y:S01]  /*0740*/  LD.E.128 R8, desc[UR4][R26.64] ;  /* 0x000000041a087980 */ /* 0x0000a2000c101d00 */
[----:B------:R-:W-:-:S04]  /*0750*/  LEA R7, P0, R4, R7, 0x2 ;  /* 0x0000000704077211 */ /* 0x000fc800078010ff */
[----:B------:R-:W-:Y:S02]  /*0760*/  LEA.HI.X R21, R4, R21, RZ, 0x2, P0 ;  /* 0x0000001504157211 */ /* 0x000fe400000f14ff */
[----:B------:R-:W-:Y:S01]  /*0770*/  ISETP.GE.U32.AND P0, PT, R7, R3, PT ;  /* 0x000000030700720c */ /* 0x000fe20003f06070 */
[----:B0-----:R-:W-:-:S03]  /*0780*/  IMAD.X R27, R20, 0x1, R29, P1 ;  /* 0x00000001141b7824 */ /* 0x001fc600008e061d */
[----:B------:R-:W-:Y:S02]  /*0790*/  ISETP.GE.U32.AND.EX P0, PT, R21, R2, PT, P0 ;  /* 0x000000021500720c */ /* 0x000fe40003f06100 */
[----:B--2---:R1:W-:Y:S11]  /*07a0*/  ST.E.128 desc[UR4][R26.64], R8 ;  /* 0x000000081a007985 */ /* 0x0043f6000c101d04 */
[----:B------:R-:W-:Y:S05]  /*07b0*/  @!P0 BRA `(.L_x_10) ;  /* 0xfffffffc008c8947 */ /* 0x000fea000383ffff */
.L_x_3:
[----:B------:R-:W-:Y:S05]  /*07c0*/  BSYNC.RECONVERGENT B0 ;  /* 0x0000000000007941 */ /* 0x000fea0003800200 */
.L_x_2:
[----:B------:R-:W2:Y:S02]  /*07d0*/  LDCU.64 UR8, c[0x0][0x450] ;  /* 0x00008a00ff0877ac */ /* 0x000ea40008000a00 */
[----:B--2---:R-:W-:-:S06]  /*07e0*/  ULOP3.LUT UR6, UR8, 0xfffffffc, URZ, 0xc0, !UPT ;  /* 0xfffffffc08067892 */ /* 0x004fcc000f8ec0ff */
[----:B------:R-:W-:-:S04]  /*07f0*/  IADD3 R7, P1, PT, R0, UR6, RZ ;  /* 0x0000000600077c10 */ /* 0x000fc8000ff3e0ff */
[----:B------:R-:W-:Y:S01]  /*0800*/  ISETP.GE.U32.AND P0, PT, R7, UR8, PT ;  /* 0x0000000807007c0c */ /* 0x000fe2000bf06070 */
[----:B------:R-:W-:-:S05]  /*0810*/  IMAD.X R0, RZ, RZ, UR9, P1 ;  /* 0x00000009ff007e24 */ /* 0x000fca00088e06ff */
[----:B------:R-:W-:-:S13]  /*0820*/  ISETP.GE.U32.AND.EX P0, PT, R0, UR9, PT, P0 ;  /* 0x0000000900007c0c */ /* 0x000fda000bf06100 */
[----:B------:R-:W-:Y:S05]  /*0830*/  @P0 EXIT ;  /* 0x000000000000094d */ /* 0x000fea0003800000 */
.L_x_11:
[C---:B012---:R-:W-:Y:S02]  /*0840*/  SHF.L.U64.HI R8, R7.reuse, 0x2, R0 ;  /* 0x0000000207087819 */ /* 0x047fe40000010200 */
        /* <DEDUP_REMOVED lines=12> */
        .weak           $__internal_0_$__cuda_sm20_div_u64
        .type           $__internal_0_$__cuda_sm20_div_u64,@function
        .size           $__internal_0_$__cuda_sm20_div_u64,(.L_x_13 - $__internal_0_$__cuda_sm20_div_u64)
$__internal_0_$__cuda_sm20_div_u64:
[----:B------:R-:W-:Y:S02]  /*0910*/  IMAD.MOV.U32 R16, RZ, RZ, R4 ;  /* 0x000000ffff107224 */ /* 0x000fe400078e0004 */
[----:B------:R-:W-:-:S04]  /*0920*/  IMAD.MOV.U32 R17, RZ, RZ, RZ ;  /* 0x000000ffff117224 */ /* 0x000fc800078e00ff */
[----:B------:R-:W0:Y:S08]  /*0930*/  I2F.U64.RP R12, R16 ;  /* 0x00000010000c7312 */ /* 0x000e300000309000 */
[----:B0-----:R-:W0:Y:S02]  /*0940*/  MUFU.RCP R12, R12 ;  /* 0x0000000c000c7308 */ /* 0x001e240000001000 */
[----:B0-----:R-:W-:-:S06]  /*0950*/  IADD3 R8, PT, PT, R12, 0x1ffffffe, RZ ;  /* 0x1ffffffe0c087810 */ /* 0x001fcc0007ffe0ff */
[----:B------:R-:W0:Y:S02]  /*0960*/  F2I.U64.TRUNC R8, R8 ;  /* 0x0000000800087311 */ /* 0x000e24000020d800 */
[----:B0-----:R-:W-:-:S04]  /*0970*/  IMAD.WIDE.U32 R14, R8, R4, RZ ;  /* 0x00000004080e7225 */ /* 0x001fc800078e00ff */
[----:B------:R-:W-:Y:S01]  /*0980*/  IMAD R15, R9, R4, R15 ;  /* 0x00000004090f7224 */ /* 0x000fe200078e020f */
[----:B------:R-:W-:-:S05]  /*0990*/  IADD3 R19, P0, PT, RZ, -R14, RZ ;  /* 0x8000000eff137210 */ /* 0x000fca0007f1e0ff */
[----:B------:R-:W-:-:S04]  /*09a0*/  IMAD.HI.U32 R14, R8, R19, RZ ;  /* 0x00000013080e7227 */ /* 0x000fc800078e00ff */
[----:B------:R-:W-:Y:S02]  /*09b0*/  IMAD.X R21, RZ, RZ, ~R15, P0 ;  /* 0x000000ffff157224 */ /* 0x000fe400000e0e0f */
[----:B------:R-:W-:Y:S02]  /*09c0*/  IMAD.MOV.U32 R15, RZ, RZ, R8 ;  /* 0x000000ffff0f7224 */ /* 0x000fe400078e0008 */
[-C--:B------:R-:W-:Y:S02]  /*09d0*/  IMAD R17, R9, R21.reuse, RZ ;  /* 0x0000001509117224 */ /* 0x080fe400078e02ff */
[----:B------:R-:W-:-:S04]  /*09e0*/  IMAD.WIDE.U32 R14, P0, R8, R21, R14 ;  /* 0x00000015080e7225 */ /* 0x000fc8000780000e */
[----:B------:R-:W-:-:S04]  /*09f0*/  IMAD.HI.U32 R21, R9, R21, RZ ;  /* 0x0000001509157227 */ /* 0x000fc800078e00ff */
[----:B------:R-:W-:-:S04]  /*0a00*/  IMAD.HI.U32 R14, P1, R9, R19, R14 ;  /* 0x00000013090e7227 */ /* 0x000fc8000782000e */
[----:B------:R-:W-:Y:S01]  /*0a10*/  IMAD.X R12, R21, 0x1, R9, P0 ;  /* 0x00000001150c7824 */ /* 0x000fe200000e0609 */
[----:B------:R-:W-:-:S04]  /*0a20*/  IADD3 R15, P2, PT, R17, R14, RZ ;  /* 0x0000000e110f7210 */ /* 0x000fc80007f5e0ff */
[----:B------:R-:W-:Y:S01]  /*0a30*/  IADD3.X R17, PT, PT, RZ, RZ, R12, P2, P1 ;  /* 0x000000ffff117210 */ /* 0x000fe200017e240c */
[----:B------:R-:W-:-:S03]  /*0a40*/  IMAD.WIDE.U32 R8, R15, R4, RZ ;  /* 0x000000040f087225 */ /* 0x000fc600078e00ff */
[----:B------:R-:W-:Y:S01]  /*0a50*/  IADD3 R19, P0, PT, RZ, -R8, RZ ;  /* 0x80000008ff137210 */ /* 0x000fe20007f1e0ff */
[----:B------:R-:W-:-:S04]  /*0a60*/  IMAD R8, R17, R4, R9 ;  /* 0x0000000411087224 */ /* 0x000fc800078e0209 */
[----:B------:R-:W-:-:S04]  /*0a70*/  IMAD.HI.U32 R14, R15, R19, RZ ;  /* 0x000000130f0e7227 */ /* 0x000fc800078e00ff */
[----:B------:R-:W-:-:S04]  /*0a80*/  IMAD.X R8, RZ, RZ, ~R8, P0 ;  /* 0x000000ffff087224 */ /* 0x000fc800000e0e08 */
[----:B------:R-:W-:-:S04]  /*0a90*/  IMAD.WIDE.U32 R14, P0, R15, R8, R14 ;  /* 0x000000080f0e7225 */ /* 0x000fc8000780000e */
[C---:B------:R-:W-:Y:S02]  /*0aa0*/  IMAD R9, R17.reuse, R8, RZ ;  /* 0x0000000811097224 */ /* 0x040fe400078e02ff */
[----:B------:R-:W-:-:S04]  /*0ab0*/  IMAD.HI.U32 R12, P1, R17, R19, R14 ;  /* 0x00000013110c7227 */ /* 0x000fc8000782000e */
[----:B------:R-:W-:Y:S01]  /*0ac0*/  IMAD.HI.U32 R8, R17, R8, RZ ;  /* 0x0000000811087227 */ /* 0x000fe200078e00ff */
[----:B------:R-:W-:-:S03]  /*0ad0*/  IADD3 R12, P2, PT, R9, R12, RZ ;  /* 0x0000000c090c7210 */ /* 0x000fc60007f5e0ff */
[----:B------:R-:W-:Y:S02]  /*0ae0*/  IMAD.X R17, R8, 0x1, R17, P0 ;  /* 0x0000000108117824 */ /* 0x000fe400000e0611 */
[----:B------:R-:W-:-:S03]  /*0af0*/  IMAD.HI.U32 R8, R12, R13, RZ ;  /* 0x0000000d0c087227 */ /* 0x000fc600078e00ff */
[----:B------:R-:W-:Y:S01]  /*0b00*/  IADD3.X R14, PT, PT, RZ, RZ, R17, P2, P1 ;  /* 0x000000ffff0e7210 */ /* 0x000fe200017e2411 */
[----:B------:R-:W-:Y:S02]  /*0b10*/  IMAD.MOV.U32 R9, RZ, RZ, RZ ;  /* 0x000000ffff097224 */ /* 0x000fe400078e00ff */
[----:B------:R-:W-:-:S04]  /*0b20*/  IMAD.WIDE.U32 R8, R12, R11, R8 ;  /* 0x0000000b0c087225 */ /* 0x000fc800078e0008 */
[C---:B------:R-:W-:Y:S02]  /*0b30*/  IMAD R15, R14.reuse, R11, RZ ;  /* 0x0000000b0e0f7224 */ /* 0x040fe400078e02ff */
[----:B------:R-:W-:-:S04]  /*0b40*/  IMAD.HI.U32 R8, P0, R14, R13, R8 ;  /* 0x0000000d0e087227 */ /* 0x000fc80007800008 */
[----:B------:R-:W-:Y:S01]  /*0b50*/  IMAD.HI.U32 R14, R14, R11, RZ ;  /* 0x0000000b0e0e7227 */ /* 0x000fe200078e00ff */
[----:B------:R-:W-:-:S03]  /*0b60*/  IADD3 R15, P1, PT, R15, R8, RZ ;  /* 0x000000080f0f7210 */ /* 0x000fc60007f3e0ff */
[----:B------:R-:W-:-:S04]  /*0b70*/  IMAD.X R8, RZ, RZ, R14, P0 ;  /* 0x000000ffff087224 */ /* 0x000fc800000e060e */
[----:B------:R-:W-:Y:S02]  /*0b80*/  IMAD.X R17, RZ, RZ, R8, P1 ;  /* 0x000000ffff117224 */ /* 0x000fe400008e0608 */
[----:B------:R-:W-:-:S04]  /*0b90*/  IMAD.WIDE.U32 R8, R15, R4, RZ ;  /* 0x000000040f087225 */ /* 0x000fc800078e00ff */
[-C--:B------:R-:W-:Y:S01]  /*0ba0*/  IMAD R12, R17, R4.reuse, R9 ;  /* 0x00000004110c7224 */ /* 0x080fe200078e0209 */
[----:B------:R-:W-:Y:S02]  /*0bb0*/  IADD3 R13, P0, PT, -R8, R13, RZ ;  /* 0x0000000d080d7210 */ /* 0x000fe40007f1e1ff */
[----:B------:R-:W-:Y:S02]  /*0bc0*/  IADD3 R8, P2, PT, R15, 0x1, RZ ;  /* 0x000000010f087810 */ /* 0x000fe40007f5e0ff */
[----:B------:R-:W-:Y:S01]  /*0bd0*/  IADD3 R9, P1, PT, -R4, R13, RZ ;  /* 0x0000000d04097210 */ /* 0x000fe20007f3e1ff */
[----:B------:R-:W-:Y:S01]  /*0be0*/  IMAD.X R14, R11, 0x1, ~R12, P0 ;  /* 0x000000010b0e7824 */ /* 0x000fe200000e0e0c */
[----:B------:R-:W-:Y:S01]  /*0bf0*/  ISETP.GE.U32.AND P0, PT, R13, R4, PT ;  /* 0x000000040d00720c */ /* 0x000fe20003f06070 */
[----:B------:R-:W-:-:S03]  /*0c00*/  IMAD.X R12, RZ, RZ, R17, P2 ;  /* 0x000000ffff0c7224 */ /* 0x000fc600010e0611 */
[C---:B------:R-:W-:Y:S02]  /*0c10*/  ISETP.GE.U32.AND.EX P0, PT, R14.reuse, RZ, PT, P0 ;  /* 0x000000ff0e00720c */ /* 0x040fe40003f06100 */
[----:B------:R-:W-:Y:S02]  /*0c20*/  IADD3.X R11, PT, PT, R14, -0x1, RZ, P1, !PT ;  /* 0xffffffff0e0b7810 */ /* 0x000fe40000ffe4ff */
[----:B------:R-:W-:Y:S02]  /*0c30*/  SEL R15, R8, R15, P0 ;  /* 0x0000000f080f7207 */ /* 0x000fe40000000000 */
[----:B------:R-:W-:Y:S02]  /*0c40*/  SEL R9, R9, R13, P0 ;  /* 0x0000000d09097207 */ /* 0x000fe40000000000 */
[----:B------:R-:W-:Y:S02]  /*0c50*/  SEL R12, R12, R17, P0 ;  /* 0x000000110c0c7207 */ /* 0x000fe40000000000 */
[----:B------:R-:W-:-:S02]  /*0c60*/  IADD3 R8, P2, PT, R15, 0x1, RZ ;  /* 0x000000010f087810 */ /* 0x000fc40007f5e0ff */
[----:B------:R-:W-:Y:S02]  /*0c70*/  SEL R11, R11, R14, P0 ;  /* 0x0000000e0b0b7207 */ /* 0x000fe40000000000 */
[----:B------:R-:W-:Y:S01]  /*0c80*/  ISETP.GE.U32.AND P0, PT, R9, R4, PT ;  /* 0x000000040900720c */ /* 0x000fe20003f06070 */
[----:B------:R-:W-:Y:S01]  /*0c90*/  IMAD.X R9, RZ, RZ, R12, P2 ;  /* 0x000000ffff097224 */ /* 0x000fe200010e060c */
[----:B------:R-:W-:Y:S02]  /*0ca0*/  ISETP.NE.U32.AND P1, PT, R4, RZ, PT ;  /* 0x000000ff0400720c */ /* 0x000fe40003f25070 */
[----:B------:R-:W-:Y:S01]  /*0cb0*/  ISETP.GE.U32.AND.EX P0, PT, R11, RZ, PT, P0 ;  /* 0x000000ff0b00720c */ /* 0x000fe20003f06100 */
[----:B------:R-:W-:Y:S01]  /*0cc0*/  IMAD.MOV.U32 R11, RZ, RZ, 0x0 ;  /* 0x00000000ff0b7424 */ /* 0x000fe200078e00ff */
[----:B------:R-:W-:Y:S02]  /*0cd0*/  ISETP.NE.AND.EX P1, PT, RZ, RZ, PT, P1 ;  /* 0x000000ffff00720c */ /* 0x000fe40003f25310 */
[----:B------:R-:W-:-:S02]  /*0ce0*/  SEL R8, R8, R15, P0 ;  /* 0x0000000f08087207 */ /* 0x000fc40000000000 */
[----:B------:R-:W-:Y:S02]  /*0cf0*/  SEL R9, R9, R12, P0 ;  /* 0x0000000c09097207 */ /* 0x000fe40000000000 */
[----:B------:R-:W-:Y:S02]  /*0d00*/  SEL R8, R8, 0xffffffff, P1 ;  /* 0xffffffff08087807 */ /* 0x000fe40000800000 */
[----:B------:R-:W-:Y:S01]  /*0d10*/  SEL R9, R9, 0xffffffff, P1 ;  /* 0xffffffff09097807 */ /* 0x000fe20000800000 */
[----:B------:R-:W-:Y:S06]  /*0d20*/  RET.REL.NODEC R10 `(_Z20memcpy_kernel_float411ncclDevCommP17ncclWindow_vidmemm) ;  /* 0xfffffff00ab47950 */ /* 0x000fec0003c3ffff */
.L_x_12:
        /* <DEDUP_REMOVED lines=13> */
.L_x_13:


//--------------------- .nv.shared.reserved.0     --------------------------
	.section	.nv.shared.reserved.0,"aw",@nobits
	.weak		__nv_reservedSMEM_offset_0_alias
	.size		__nv_reservedSMEM_offset_0_alias, 0, 64
	.other		__nv_reservedSMEM_offset_0_alias,@"STO_CUDA_RESERVED_SHARED STV_DEFAULT"
__nv_reservedSMEM_offset_0_alias:
	.zero		0
	.zero		64


//--------------------- .nv.constant0._Z20memcpy_kernel_simple11ncclDevCommP17ncclWindow_vidmemm --------------------------
	.section	.nv.constant0._Z20memcpy_kernel_simple11ncclDevCommP17ncclWindow_vidmemm,"a",@progbits
	.sectionflags	@""
	.align	4
.nv.constant0._Z20memcpy_kernel_simple11ncclDevCommP17ncclWindow_vidmemm:
	.zero		1112


//--------------------- .nv.constant0._Z20memcpy_kernel_float411ncclDevCommP17ncclWindow_vidmemm --------------------------
	.section	.nv.constant0._Z20memcpy_kernel_float411ncclDevCommP17ncclWindow_vidmemm,"a",@progbits
	.sectionflags	@""
	.align	4
.nv.constant0._Z20memcpy_kernel_float411ncclDevCommP17ncclWindow_vidmemm:
	.zero		1112


//--------------------- SYMBOLS --------------------------

	.type		.nv.reservedSmem.offset0,@object
	.size		.nv.reservedSmem.offset0,0x4
